	.headerflags	@"EF_CUDA_TEXMODE_UNIFIED EF_CUDA_64BIT_ADDRESS EF_CUDA_ACCELERATORS EF_CUDA_SM90 EF_CUDA_VIRTUAL_SM(EF_CUDA_SM90)"
	.elftype	@"ET_EXEC"


//--------------------- .nv.info                  --------------------------
	.section	.nv.info,"",@"SHT_CUDA_INFO"
	.align	4


	//----- nvinfo : EIATTR_REGCOUNT
	.align		4
        /*0000*/ 	.byte	0x04, 0x2f
        /*0002*/ 	.short	(.L_3 - .L_2)
	.align		4
.L_2:
        /*0004*/ 	.word	index@(triton_poi_fused__native_batch_norm_legit_no_training_relu_6)
        /*0008*/ 	.word	0x00000011


	//----- nvinfo : EIATTR_MIN_STACK_SIZE
	.align		4
.L_3:
        /*000c*/ 	.byte	0x04, 0x12
        /*000e*/ 	.short	(.L_5 - .L_4)
	.align		4
.L_4:
        /*0010*/ 	.word	index@(triton_poi_fused__native_batch_norm_legit_no_training_relu_6)
        /*0014*/ 	.word	0x00000000


	//----- nvinfo : EIATTR_FRAME_SIZE
	.align		4
.L_5:
        /*0018*/ 	.byte	0x04, 0x11
        /*001a*/ 	.short	(.L_7 - .L_6)
	.align		4
.L_6:
        /*001c*/ 	.word	index@(triton_poi_fused__native_batch_norm_legit_no_training_relu_6)
        /*0020*/ 	.word	0x00000000


	//----- nvinfo : EIATTR_MIN_STACK_SIZE
	.align		4
.L_7:
        /*0024*/ 	.byte	0x04, 0x12
        /*0026*/ 	.short	(.L_9 - .L_8)
	.align		4
.L_8:
        /*0028*/ 	.word	index@(triton_poi_fused__native_batch_norm_legit_no_training_relu_6)
        /*002c*/ 	.word	0x00000000
.L_9:


//--------------------- .nv.info.triton_poi_fused__native_batch_norm_legit_no_training_relu_6 --------------------------
	.section	.nv.info.triton_poi_fused__native_batch_norm_legit_no_training_relu_6,"",@"SHT_CUDA_INFO"
	.sectionflags	@""
	.align	4


	//----- nvinfo : EIATTR_CUDA_API_VERSION
	.align		4
        /*0000*/ 	.byte	0x04, 0x37
        /*0002*/ 	.short	(.L_11 - .L_10)
.L_10:
        /*0004*/ 	.word	0x0000007c


	//----- nvinfo : EIATTR_KPARAM_INFO
	.align		4
.L_11:
        /*0008*/ 	.byte	0x04, 0x17
        /*000a*/ 	.short	(.L_13 - .L_12)
.L_12:
        /*000c*/ 	.word	0x00000000
        /*0010*/ 	.short	0x0006
        /*0012*/ 	.short	0x0030
        /*0014*/ 	.byte	0x00, 0xf0, 0x11, 0x00


	//----- nvinfo : EIATTR_KPARAM_INFO
	.align		4
.L_13:
        /*0018*/ 	.byte	0x04, 0x17
        /*001a*/ 	.short	(.L_15 - .L_14)
.L_14:
        /*001c*/ 	.word	0x00000000
        /*0020*/ 	.short	0x0005
        /*0022*/ 	.short	0x0028
        /*0024*/ 	.byte	0x00, 0xf4, 0x21, 0x00


	//----- nvinfo : EIATTR_KPARAM_INFO
	.align		4
.L_15:
        /*0028*/ 	.byte	0x04, 0x17
        /*002a*/ 	.short	(.L_17 - .L_16)
.L_16:
        /*002c*/ 	.word	0x00000000
        /*0030*/ 	.short	0x0004
        /*0032*/ 	.short	0x0020
        /*0034*/ 	.byte	0x00, 0xf4, 0x21, 0x00


	//----- nvinfo : EIATTR_KPARAM_INFO
	.align		4
.L_17:
        /*0038*/ 	.byte	0x04, 0x17
        /*003a*/ 	.short	(.L_19 - .L_18)
.L_18:
        /*003c*/ 	.word	0x00000000
        /*0040*/ 	.short	0x0003
        /*0042*/ 	.short	0x0018
        /*0044*/ 	.byte	0x00, 0xf4, 0x21, 0x00


	//----- nvinfo : EIATTR_KPARAM_INFO
	.align		4
.L_19:
        /*0048*/ 	.byte	0x04, 0x17
        /*004a*/ 	.short	(.L_21 - .L_20)
.L_20:
        /*004c*/ 	.word	0x00000000
        /*0050*/ 	.short	0x0002
        /*0052*/ 	.short	0x0010
        /*0054*/ 	.byte	0x00, 0xf4, 0x21, 0x00


	//----- nvinfo : EIATTR_KPARAM_INFO
	.align		4
.L_21:
        /*0058*/ 	.byte	0x04, 0x17
        /*005a*/ 	.short	(.L_23 - .L_22)
.L_22:
        /*005c*/ 	.word	0x00000000
        /*0060*/ 	.short	0x0001
        /*0062*/ 	.short	0x0008
        /*0064*/ 	.byte	0x00, 0xf4, 0x21, 0x00


	//----- nvinfo : EIATTR_KPARAM_INFO
	.align		4
.L_23:
        /*0068*/ 	.byte	0x04, 0x17
        /*006a*/ 	.short	(.L_25 - .L_24)
.L_24:
        /*006c*/ 	.word	0x00000000
        /*0070*/ 	.short	0x0000
        /*0072*/ 	.short	0x0000
        /*0074*/ 	.byte	0x00, 0xf4, 0x21, 0x00


	//----- nvinfo : EIATTR_SPARSE_MMA_MASK
	.align		4
.L_25:
        /*0078*/ 	.byte	0x03, 0x50
        /*007a*/ 	.short	0x0000


	//----- nvinfo : EIATTR_MAXREG_COUNT
	.align		4
        /*007c*/ 	.byte	0x03, 0x1b
        /*007e*/ 	.short	0x00ff


	//----- nvinfo : EIATTR_EXIT_INSTR_OFFSETS
	.align		4
        /*0080*/ 	.byte	0x04, 0x1c
        /*0082*/ 	.short	(.L_27 - .L_26)


	//   ....[0]....
.L_26:
        /*0084*/ 	.word	0x000003b0


	//----- nvinfo : EIATTR_REQNTID
	.align		4
.L_27:
        /*0088*/ 	.byte	0x04, 0x10
        /*008a*/ 	.short	(.L_29 - .L_28)
.L_28:
        /*008c*/ 	.word	0x00000080
        /*0090*/ 	.word	0x00000001
        /*0094*/ 	.word	0x00000001


	//----- nvinfo : EIATTR_CBANK_PARAM_SIZE
	.align		4
.L_29:
        /*0098*/ 	.byte	0x03, 0x19
        /*009a*/ 	.short	0x0034


	//----- nvinfo : EIATTR_PARAM_CBANK
	.align		4
        /*009c*/ 	.byte	0x04, 0x0a
        /*009e*/ 	.short	(.L_31 - .L_30)
	.align		4
.L_30:
        /*00a0*/ 	.word	index@(.nv.constant0.triton_poi_fused__native_batch_norm_legit_no_training_relu_6)
        /*00a4*/ 	.short	0x0210
        /*00a6*/ 	.short	0x0034


	//----- nvinfo : EIATTR_SW_WAR
	.align		4
.L_31:
        /*00a8*/ 	.byte	0x04, 0x36
        /*00aa*/ 	.short	(.L_33 - .L_32)
.L_32:
        /*00ac*/ 	.word	0x00000008
.L_33:


//--------------------- .nv.callgraph             --------------------------
	.section	.nv.callgraph,"",@"SHT_CUDA_CALLGRAPH"
	.align	4
	.sectionentsize	8
	.align		4
        /*0000*/ 	.word	0x00000000
	.align		4
        /*0004*/ 	.word	0xffffffff
	.align		4
        /*0008*/ 	.word	0x00000000
	.align		4
        /*000c*/ 	.word	0xfffffffe
	.align		4
        /*0010*/ 	.word	0x00000000
	.align		4
        /*0014*/ 	.word	0xfffffffd
	.align		4
        /*0018*/ 	.word	0x00000000
	.align		4
        /*001c*/ 	.word	0xfffffffc


//--------------------- .nv.constant4             --------------------------
	.section	.nv.constant4,"a",@progbits
	.align	8
	.align		8
.nv.constant4:
        /*0000*/ 	.dword	_$_str
	.align		8
        /*0008*/ 	.dword	_$_str_$_2


//--------------------- .text.triton_poi_fused__native_batch_norm_legit_no_training_relu_6 --------------------------
	.section	.text.triton_poi_fused__native_batch_norm_legit_no_training_relu_6,"ax",@progbits
	.align	128
        .global         triton_poi_fused__native_batch_norm_legit_no_training_relu_6
        .type           triton_poi_fused__native_batch_norm_legit_no_training_relu_6,@function
        .size           triton_poi_fused__native_batch_norm_legit_no_training_relu_6,(.L_x_1 - triton_poi_fused__native_batch_norm_legit_no_training_relu_6)
        .other          triton_poi_fused__native_batch_norm_legit_no_training_relu_6,@"STO_CUDA_ENTRY STV_DEFAULT"
triton_poi_fused__native_batch_norm_legit_no_training_relu_6:
.text.triton_poi_fused__native_batch_norm_legit_no_training_relu_6:
[----:B------:R-:W-:Y:S01]  /*0000*/  LDC R1, c[0x0][0x28] ;  /* 0x00000a00ff017b82 */ /* 0x000fe20000000800 */
[----:B------:R-:W1:Y:S07]  /*0010*/  S2R R0, SR_TID.X ;  /* 0x0000000000007919 */ /* 0x000e6e0000002100 */
[----:B------:R-:W2:Y:S01]  /*0020*/  LDC.64 R6, c[0x0][0x220] ;  /* 0x00008800ff067b82 */ /* 0x000ea20000000a00 */
[----:B------:R-:W-:Y:S01]  /*0030*/  ULDC.64 UR4, c[0x0][0x208] ;  /* 0x0000820000047ab9 */ /* 0x000fe20000000a00 */
[----:B------:R-:W3:Y:S06]  /*0040*/  S2R R5, SR_CTAID.X ;  /* 0x0000000000057919 */ /* 0x000eec0000002500 */
[----:B------:R-:W4:Y:S08]  /*0050*/  LDC.64 R8, c[0x0][0x228] ;  /* 0x00008a00ff087b82 */ /* 0x000f300000000a00 */
[----:B------:R-:W5:Y:S01]  /*0060*/  LDC.64 R10, c[0x0][0x230] ;  /* 0x00008c00ff0a7b82 */ /* 0x000f620000000a00 */
[----:B-1----:R-:W-:Y:S01]  /*0070*/  IMAD.SHL.U32 R0, R0, 0x2, RZ ;  /* 0x0000000200007824 */ /* 0x002fe200078e00ff */
[----:B---3--:R-:W-:-:S04]  /*0080*/  SHF.R.S32.HI R3, RZ, 0x17, R5 ;  /* 0x00000017ff037819 */ /* 0x008fc80000011405 */
[----:B------:R-:W-:Y:S02]  /*0090*/  LOP3.LUT R0, R0, 0xfe, RZ, 0xc0, !PT ;  /* 0x000000fe00007812 */ /* 0x000fe400078ec0ff */
[----:B------:R-:W-:Y:S02]  /*00a0*/  SGXT R3, R3, 0x1 ;  /* 0x000000010303781a */ /* 0x000fe40000000200 */
[----:B------:R-:W-:Y:S02]  /*00b0*/  LEA R0, R5, R0, 0x8 ;  /* 0x0000000005007211 */ /* 0x000fe400078e40ff */
[----:B------:R-:W1:Y:S02]  /*00c0*/  LDC.64 R4, c[0x0][0x218] ;  /* 0x00008600ff047b82 */ /* 0x000e640000000a00 */
[----:B------:R-:W-:-:S04]  /*00d0*/  LEA.HI R3, R3, R0, RZ, 0x8 ;  /* 0x0000000003037211 */ /* 0x000fc800078f40ff */
[----:B------:R-:W-:-:S04]  /*00e0*/  SHF.R.S32.HI R3, RZ, 0x8, R3 ;  /* 0x00000008ff037819 */ /* 0x000fc80000011403 */
[----:B------:R-:W-:-:S04]  /*00f0*/  LEA.HI R2, R3, R3, RZ, 0x4 ;  /* 0x0000000303027211 */ /* 0x000fc800078f20ff */
[----:B------:R-:W-:-:S05]  /*0100*/  LOP3.LUT R2, R2, 0xfffffff0, RZ, 0xc0, !PT ;  /* 0xfffffff002027812 */ /* 0x000fca00078ec0ff */
[----:B------:R-:W-:Y:S02]  /*0110*/  IMAD.IADD R13, R3, 0x1, -R2 ;  /* 0x00000001030d7824 */ /* 0x000fe400078e0a02 */
[----:B------:R-:W3:Y:S02]  /*0120*/  LDC.64 R2, c[0x0][0x210] ;  /* 0x00008400ff027b82 */ /* 0x000ee40000000a00 */
[----:B--2---:R-:W-:-:S06]  /*0130*/  IMAD.WIDE R6, R13, 0x4, R6 ;  /* 0x000000040d067825 */ /* 0x004fcc00078e0206 */
[----:B------:R-:W2:Y:S01]  /*0140*/  LDG.E.EL R6, desc[UR4][R6.64] ;  /* 0x0000000406067981 */ /* 0x000ea2000c2e1900 */
[----:B-1----:R-:W-:-:S05]  /*0150*/  IMAD.WIDE R4, R13, 0x4, R4 ;  /* 0x000000040d047825 */ /* 0x002fca00078e0204 */
[----:B------:R1:W2:Y:S01]  /*0160*/  LDG.E.EL R12, desc[UR4][R4.64] ;  /* 0x00000004040c7981 */ /* 0x0002a2000c2e1900 */
[----:B----4-:R-:W-:-:S04]  /*0170*/  IMAD.WIDE R8, R13, 0x4, R8 ;  /* 0x000000040d087825 */ /* 0x010fc800078e0208 */
[----:B-----5:R-:W-:Y:S02]  /*0180*/  IMAD.WIDE R10, R13, 0x4, R10 ;  /* 0x000000040d0a7825 */ /* 0x020fe400078e020a */
[----:B------:R4:W5:Y:S02]  /*0190*/  LDG.E.EL R8, desc[UR4][R8.64] ;  /* 0x0000000408087981 */ /* 0x000964000c2e1900 */
[----:B---3--:R-:W-:Y:S02]  /*01a0*/  IMAD.WIDE R2, R0, 0x4, R2 ;  /* 0x0000000400027825 */ /* 0x008fe400078e0202 */
[----:B------:R-:W5:Y:S01]  /*01b0*/  LDG.E.EL R11, desc[UR4][R10.64] ;  /* 0x000000040a0b7981 */ /* 0x000f62000c2e1900 */
[----:B------:R-:W-:Y:S01]  /*01c0*/  HFMA2.MMA R14, -RZ, RZ, 1.625, 0 ;  /* 0x3e800000ff0e7435 */ /* 0x000fe200000001ff */
[----:B-1----:R-:W1:Y:S02]  /*01d0*/  LDC.64 R4, c[0x0][0x238] ;  /* 0x00008e00ff047b82 */ /* 0x002e640000000a00 */
[----:B------:R-:W3:Y:S01]  /*01e0*/  LDG.E.64 R2, desc[UR4][R2.64] ;  /* 0x0000000402027981 */ /* 0x000ee2000c1e1b00 */
[----:B----4-:R-:W-:-:S04]  /*01f0*/  SHF.R.S32.HI R9, RZ, 0x1f, R0 ;  /* 0x0000001fff097819 */ /* 0x010fc80000011400 */
[----:B------:R-:W-:Y:S01]  /*0200*/  LEA.HI R9, R9, R0, RZ, 0xc ;  /* 0x0000000009097211 */ /* 0x000fe200078f60ff */
[----:B--2---:R-:W-:-:S04]  /*0210*/  FADD R6, R6, 9.9999997473787516356e-06 ;  /* 0x3727c5ac06067421 */ /* 0x004fc80000000000 */
[----:B------:R-:W2:Y:S02]  /*0220*/  MUFU.SQRT R7, R6 ;  /* 0x0000000600077308 */ /* 0x000ea40000002000 */
[C---:B--2---:R-:W-:Y:S02]  /*0230*/  FSETP.GT.AND P0, PT, R7.reuse, 8.50705917302346158658e+37, PT ;  /* 0x7e8000000700780b */ /* 0x044fe40003f04000 */
[----:B------:R-:W-:-:S11]  /*0240*/  FSETP.GEU.AND P1, PT, R7, 1.175494350822287508e-38, PT ;  /* 0x008000000700780b */ /* 0x000fd60003f2e000 */
[----:B------:R-:W-:-:S04]  /*0250*/  @P0 FMUL R7, R7, 0.25 ;  /* 0x3e80000007070820 */ /* 0x000fc80000400000 */
[----:B------:R-:W-:-:S06]  /*0260*/  @!P1 FMUL R7, R7, 16777216 ;  /* 0x4b80000007079820 */ /* 0x000fcc0000400000 */
[----:B------:R-:W2:Y:S01]  /*0270*/  MUFU.RCP R7, R7 ;  /* 0x0000000700077308 */ /* 0x000ea20000001000 */
[----:B------:R-:W-:Y:S01]  /*0280*/  FSEL R14, R14, 1, P0 ;  /* 0x3f8000000e0e7808 */ /* 0x000fe20000000000 */
[----:B---3--:R-:W-:-:S04]  /*0290*/  FADD R2, R2, -R12 ;  /* 0x8000000c02027221 */ /* 0x008fc80000000000 */
[----:B------:R-:W-:Y:S01]  /*02a0*/  @!P1 FMUL R14, R14, 16777216 ;  /* 0x4b8000000e0e9820 */ /* 0x000fe20000400000 */
[----:B------:R-:W-:Y:S01]  /*02b0*/  FADD R3, R3, -R12 ;  /* 0x8000000c03037221 */ /* 0x000fe20000000000 */
[----:B------:R-:W-:Y:S02]  /*02c0*/  IMAD.SHL.U32 R6, R9, 0x2, RZ ;  /* 0x0000000209067824 */ /* 0x000fe400078e00ff */
[----:B--2---:R-:W-:-:S04]  /*02d0*/  FMUL R14, R7, R14 ;  /* 0x0000000e070e7220 */ /* 0x004fc80000400000 */
[-C--:B------:R-:W-:Y:S01]  /*02e0*/  FMUL R2, R2, R14.reuse ;  /* 0x0000000e02027220 */ /* 0x080fe20000400000 */
[----:B------:R-:W-:Y:S01]  /*02f0*/  FMUL R14, R3, R14 ;  /* 0x0000000e030e7220 */ /* 0x000fe20000400000 */
[----:B------:R-:W-:Y:S02]  /*0300*/  LOP3.LUT R9, R9, 0xfffff000, RZ, 0xc0, !PT ;  /* 0xfffff00009097812 */ /* 0x000fe400078ec0ff */
[----:B------:R-:W-:Y:S01]  /*0310*/  LOP3.LUT R6, R6, 0xffffe000, RZ, 0xc0, !PT ;  /* 0xffffe00006067812 */ /* 0x000fe200078ec0ff */
[C-C-:B-----5:R-:W-:Y:S01]  /*0320*/  FFMA R2, R8.reuse, R2, R11.reuse ;  /* 0x0000000208027223 */ /* 0x160fe2000000000b */
[----:B------:R-:W-:Y:S02]  /*0330*/  FFMA R14, R8, R14, R11 ;  /* 0x0000000e080e7223 */ /* 0x000fe4000000000b */
[----:B------:R-:W-:Y:S02]  /*0340*/  IADD3 R9, R6, R0, -R9 ;  /* 0x0000000006097210 */ /* 0x000fe40007ffe809 */
[----:B------:R-:W-:-:S02]  /*0350*/  FSETP.GEU.AND P0, PT, R2, RZ, PT ;  /* 0x000000ff0200720b */ /* 0x000fc40003f0e000 */
[----:B------:R-:W-:Y:S01]  /*0360*/  FSETP.GEU.AND P1, PT, R14, RZ, PT ;  /* 0x000000ff0e00720b */ /* 0x000fe20003f2e000 */
[----:B-1----:R-:W-:Y:S01]  /*0370*/  IMAD.WIDE R4, R9, 0x4, R4 ;  /* 0x0000000409047825 */ /* 0x002fe200078e0204 */
[----:B------:R-:W-:Y:S02]  /*0380*/  FSEL R2, R2, RZ, P0 ;  /* 0x000000ff02027208 */ /* 0x000fe40000000000 */
[----:B------:R-:W-:-:S05]  /*0390*/  FSEL R3, R14, RZ, P1 ;  /* 0x000000ff0e037208 */ /* 0x000fca0000800000 */
[----:B------:R-:W-:Y:S01]  /*03a0*/  STG.E.64 desc[UR4][R4.64], R2 ;  /* 0x0000000204007986 */ /* 0x000fe2000c101b04 */
[----:B------:R-:W-:Y:S05]  /*03b0*/  EXIT ;  /* 0x000000000000794d */ /* 0x000fea0003800000 */
.L_x_0:
[----:B------:R-:W-:-:S00]  /*03c0*/  BRA `(.L_x_0) ;  /* 0xfffffffc00fc7947 */ /* 0x000fc0000383ffff */
[----:B------:R-:W-:-:S00]  /*03d0*/  NOP ;  /* 0x0000000000007918 */ /* 0x000fc00000000000 */
        /* <DEDUP_REMOVED lines=10> */
.L_x_1:


//--------------------- .nv.global.init           --------------------------
	.section	.nv.global.init,"aw",@progbits
.nv.global.init:
	.type		_$_str,@object
	.size		_$_str,(_$_str_$_2 - _$_str)
_$_str:
        /*0000*/ 	.byte	0x5f, 0x5f, 0x43, 0x55, 0x44, 0x41, 0x5f, 0x46, 0x54, 0x5a, 0x00
	.type		_$_str_$_2,@object
	.size		_$_str_$_2,(.L_1 - _$_str_$_2)
_$_str_$_2:
        /*000b*/ 	.byte	0x5f, 0x5f, 0x43, 0x55, 0x44, 0x41, 0x5f, 0x50, 0x52, 0x45, 0x43, 0x5f, 0x53, 0x51, 0x52, 0x54
        /*001b*/ 	.byte	0x00
.L_1:


//--------------------- .nv.constant0.triton_poi_fused__native_batch_norm_legit_no_training_relu_6 --------------------------
	.section	.nv.constant0.triton_poi_fused__native_batch_norm_legit_no_training_relu_6,"a",@progbits
	.sectionflags	@""
	.align	4
.nv.constant0.triton_poi_fused__native_batch_norm_legit_no_training_relu_6:
	.zero		580
